//
// Generated by NVIDIA NVVM Compiler
//
// Compiler Build ID: CL-36424714
// Cuda compilation tools, release 13.0, V13.0.88
// Based on NVVM 20.0.0
//

.version 9.0
.target sm_100
.address_size 64

	// .globl	_Z7leibnizPf

.visible .entry _Z7leibnizPf(
	.param .u64 .ptr .align 1 _Z7leibnizPf_param_0
)
{
	.reg .pred 	%p<2>;
	.reg .b32 	%r<8>;
	.reg .b32 	%f<5>;
	.reg .b64 	%rd<5>;

	ld.param.u64 	%rd1, [_Z7leibnizPf_param_0];
	cvta.to.global.u64 	%rd2, %rd1;
	mov.u32 	%r1, %tid.y;
	mov.u32 	%r2, %ntid.x;
	mov.u32 	%r3, %tid.x;
	mad.lo.s32 	%r4, %r1, %r2, %r3;
	and.b32  	%r5, %r4, 1;
	setp.eq.b32 	%p1, %r5, 1;
	selp.f32 	%f1, 0fBF800000, 0f3F800000, %p1;
	shl.b32 	%r6, %r4, 1;
	or.b32  	%r7, %r6, 1;
	cvt.rn.f32.u32 	%f2, %r7;
	div.rn.f32 	%f3, %f1, %f2;
	mul.f32 	%f4, %f3, 0f40800000;
	mul.wide.u32 	%rd3, %r4, 4;
	add.s64 	%rd4, %rd2, %rd3;
	st.global.f32 	[%rd4], %f4;
	ret;

}


// ===== COMPILED SASS (sm_100) =====

	.target	sm_100

	.elftype	@"ET_EXEC"


//--------------------- .note.nv.tkinfo           --------------------------
	.section	.note.nv.tkinfo,"",@"SHT_NOTE"
	.sectionflags	@"SHF_NOTE_NV_TKINFO"
	.tkinfo
        /*0018*/ 	.word	0x00000002
        /*0030*/ 	.string	""
        /*0030*/ 	.string	"ptxas"
        /*0030*/ 	.string	"Cuda compilation tools, release 13.0, V13.0.88"
        /*0030*/ 	.string	"Build cuda_13.0.r13.0/compiler.36424714_0"
        /*0030*/ 	.string	"-arch sm_100 -m 64 "



//--------------------- .note.nv.cuinfo           --------------------------
	.section	.note.nv.cuinfo,"",@"SHT_NOTE"
	.sectionflags	@"SHF_NOTE_NV_CUINFO"
        /*0018*/ 	.short	0x0002
        /*001a*/ 	.short	0x0064
        /*001c*/ 	.short	0x0082
	.zero		2


//--------------------- .nv.info                  --------------------------
	.section	.nv.info,"",@"SHT_CUDA_INFO"
	.align	4


	//----- nvinfo : EIATTR_REGCOUNT
	.align		4
        /*0000*/ 	.byte	0x04, 0x2f
        /*0002*/ 	.short	(.L_1 - .L_0)
	.align		4
.L_0:
        /*0004*/ 	.word	index@(_Z7leibnizPf)
        /*0008*/ 	.word	0x00000010


	//----- nvinfo : EIATTR_FRAME_SIZE
	.align		4
.L_1:
        /*000c*/ 	.byte	0x04, 0x11
        /*000e*/ 	.short	(.L_3 - .L_2)
	.align		4
.L_2:
        /*0010*/ 	.word	index@($__internal_0_$__cuda_sm3x_div_rn_noftz_f32_slowpath)
        /*0014*/ 	.word	0x00000000


	//----- nvinfo : EIATTR_FRAME_SIZE
	.align		4
.L_3:
        /*0018*/ 	.byte	0x04, 0x11
        /*001a*/ 	.short	(.L_5 - .L_4)
	.align		4
.L_4:
        /*001c*/ 	.word	index@(_Z7leibnizPf)
        /*0020*/ 	.word	0x00000000


	//----- nvinfo : EIATTR_MIN_STACK_SIZE
	.align		4
.L_5:
        /*0024*/ 	.byte	0x04, 0x12
        /*0026*/ 	.short	(.L_7 - .L_6)
	.align		4
.L_6:
        /*0028*/ 	.word	index@(_Z7leibnizPf)
        /*002c*/ 	.word	0x00000000
.L_7:


//--------------------- .nv.compat                --------------------------
	.section	.nv.compat,"",@"SHT_CUDA_COMPAT_INFO"
	.align	4
        /*0000*/ 	.byte	0x02, 0x09, 0x00, 0x00, 0x02, 0x02, 0x01, 0x00, 0x02, 0x05, 0x05, 0x00, 0x03, 0x07, 0x01, 0x01
        /*0010*/ 	.byte	0x02, 0x03, 0x00, 0x00, 0x02, 0x06, 0x01, 0x00, 0x04, 0x0b, 0x08, 0x00, 0x01, 0x00, 0x00, 0x00
        /*0020*/ 	.byte	0x00, 0x00, 0x00, 0x00


//--------------------- .nv.info._Z7leibnizPf     --------------------------
	.section	.nv.info._Z7leibnizPf,"",@"SHT_CUDA_INFO"
	.sectionflags	@""
	.align	4


	//----- nvinfo : EIATTR_CUDA_API_VERSION
	.align		4
        /*0000*/ 	.byte	0x04, 0x37
        /*0002*/ 	.short	(.L_9 - .L_8)
.L_8:
        /*0004*/ 	.word	0x00000082


	//----- nvinfo : EIATTR_KPARAM_INFO
	.align		4
.L_9:
        /*0008*/ 	.byte	0x04, 0x17
        /*000a*/ 	.short	(.L_11 - .L_10)
.L_10:
        /*000c*/ 	.word	0x00000000
        /*0010*/ 	.short	0x0000
        /*0012*/ 	.short	0x0000
        /*0014*/ 	.byte	0x00, 0xf5, 0x21, 0x00


	//----- nvinfo : EIATTR_SPARSE_MMA_MASK
	.align		4
.L_11:
        /*0018*/ 	.byte	0x03, 0x50
        /*001a*/ 	.short	0x0000


	//----- nvinfo : EIATTR_MAXREG_COUNT
	.align		4
        /*001c*/ 	.byte	0x03, 0x1b
        /*001e*/ 	.short	0x00ff


	//----- nvinfo : EIATTR_MERCURY_ISA_VERSION
	.align		4
        /*0020*/ 	.byte	0x03, 0x5f
        /*0022*/ 	.short	0x0101


	//----- nvinfo : EIATTR_VRC_CTA_INIT_COUNT
	.align		4
        /*0024*/ 	.byte	0x02, 0x4a
	.zero		1
	.zero		1


	//----- nvinfo : EIATTR_EXIT_INSTR_OFFSETS
	.align		4
        /*0028*/ 	.byte	0x04, 0x1c
        /*002a*/ 	.short	(.L_13 - .L_12)


	//   ....[0]....
.L_12:
        /*002c*/ 	.word	0x000001d0


	//----- nvinfo : EIATTR_CRS_STACK_SIZE
	.align		4
.L_13:
        /*0030*/ 	.byte	0x04, 0x1e
        /*0032*/ 	.short	(.L_15 - .L_14)
.L_14:
        /*0034*/ 	.word	0x00000000


	//----- nvinfo : EIATTR_CBANK_PARAM_SIZE
	.align		4
.L_15:
        /*0038*/ 	.byte	0x03, 0x19
        /*003a*/ 	.short	0x0008


	//----- nvinfo : EIATTR_PARAM_CBANK
	.align		4
        /*003c*/ 	.byte	0x04, 0x0a
        /*003e*/ 	.short	(.L_17 - .L_16)
	.align		4
.L_16:
        /*0040*/ 	.word	index@(.nv.constant0._Z7leibnizPf)
        /*0044*/ 	.short	0x0380
        /*0046*/ 	.short	0x0008


	//----- nvinfo : EIATTR_SW_WAR
	.align		4
.L_17:
        /*0048*/ 	.byte	0x04, 0x36
        /*004a*/ 	.short	(.L_19 - .L_18)
.L_18:
        /*004c*/ 	.word	0x00000008
.L_19:


//--------------------- .nv.callgraph             --------------------------
	.section	.nv.callgraph,"",@"SHT_CUDA_CALLGRAPH"
	.align	4
	.sectionentsize	8
	.align		4
        /*0000*/ 	.word	0x00000000
	.align		4
        /*0004*/ 	.word	0xffffffff
	.align		4
        /*0008*/ 	.word	0x00000000
	.align		4
        /*000c*/ 	.word	0xfffffffe
	.align		4
        /*0010*/ 	.word	0x00000000
	.align		4
        /*0014*/ 	.word	0xfffffffd
	.align		4
        /*0018*/ 	.word	0x00000000
	.align		4
        /*001c*/ 	.word	0xfffffffc


//--------------------- .text._Z7leibnizPf        --------------------------
	.section	.text._Z7leibnizPf,"ax",@progbits
	.align	128
        .global         _Z7leibnizPf
        .type           _Z7leibnizPf,@function
        .size           _Z7leibnizPf,(.L_x_14 - _Z7leibnizPf)
        .other          _Z7leibnizPf,@"STO_CUDA_ENTRY STV_DEFAULT"
_Z7leibnizPf:
.text._Z7leibnizPf:
[----:B------:R-:W-:Y:S01]  /*0000*/  LDC R1, c[0x0][0x37c] ;  /* 0x0000df00ff017b82 */ /* 0x000fe20000000800 */
[----:B------:R-:W0:Y:S01]  /*0010*/  S2R R2, SR_TID.Y ;  /* 0x0000000000027919 */ /* 0x000e220000002200 */
[----:B------:R-:W0:Y:S01]  /*0020*/  LDCU UR4, c[0x0][0x360] ;  /* 0x00006c00ff0477ac */ /* 0x000e220008000800 */
[----:B------:R-:W-:Y:S01]  /*0030*/  IMAD.MOV.U32 R6, RZ, RZ, 0x3f800000 ;  /* 0x3f800000ff067424 */ /* 0x000fe200078e00ff */
[----:B------:R-:W-:Y:S01]  /*0040*/  BSSY.RECONVERGENT B0, `(.L_x_0) ;  /* 0x0000014000007945 */ /* 0x000fe20003800200 */
[----:B------:R-:W0:Y:S02]  /*0050*/  S2R R3, SR_TID.X ;  /* 0x0000000000037919 */ /* 0x000e240000002100 */
[----:B0-----:R-:W-:Y:S01]  /*0060*/  IMAD R2, R2, UR4, R3 ;  /* 0x0000000402027c24 */ /* 0x001fe2000f8e0203 */
[----:B------:R-:W0:Y:S04]  /*0070*/  LDCU.64 UR4, c[0x0][0x358] ;  /* 0x00006b00ff0477ac */ /* 0x000e280008000a00 */
[----:B------:R-:W-:-:S04]  /*0080*/  LEA R0, R2, 0x1, 0x1 ;  /* 0x0000000102007811 */ /* 0x000fc800078e08ff */
[----:B------:R-:W-:Y:S02]  /*0090*/  I2FP.F32.U32 R3, R0 ;  /* 0x0000000000037245 */ /* 0x000fe40000201000 */
[----:B------:R-:W-:Y:S02]  /*00a0*/  LOP3.LUT R0, R2, 0x1, RZ, 0xc0, !PT ;  /* 0x0000000102007812 */ /* 0x000fe400078ec0ff */
[----:B------:R-:W1:Y:S02]  /*00b0*/  MUFU.RCP R4, R3 ;  /* 0x0000000300047308 */ /* 0x000e640000001000 */
[----:B------:R-:W-:-:S04]  /*00c0*/  ISETP.NE.U32.AND P0, PT, R0, 0x1, PT ;  /* 0x000000010000780c */ /* 0x000fc80003f05070 */
[----:B------:R-:W-:-:S08]  /*00d0*/  FSEL R0, R6, -1, P0 ;  /* 0xbf80000006007808 */ /* 0x000fd00000000000 */
[----:B------:R-:W2:Y:S01]  /*00e0*/  FCHK P0, R0, R3 ;  /* 0x0000000300007302 */ /* 0x000ea20000000000 */
[----:B-1----:R-:W-:-:S04]  /*00f0*/  FFMA R5, -R3, R4, 1 ;  /* 0x3f80000003057423 */ /* 0x002fc80000000104 */
[----:B------:R-:W-:-:S04]  /*0100*/  FFMA R5, R4, R5, R4 ;  /* 0x0000000504057223 */ /* 0x000fc80000000004 */
[----:B------:R-:W-:-:S04]  /*0110*/  FFMA R4, R0, R5, RZ ;  /* 0x0000000500047223 */ /* 0x000fc800000000ff */
[----:B------:R-:W-:-:S04]  /*0120*/  FFMA R6, -R3, R4, R0 ;  /* 0x0000000403067223 */ /* 0x000fc80000000100 */
[----:B------:R-:W-:Y:S01]  /*0130*/  FFMA R6, R5, R6, R4 ;  /* 0x0000000605067223 */ /* 0x000fe20000000004 */
[----:B0-2---:R-:W-:Y:S06]  /*0140*/  @!P0 BRA `(.L_x_1) ;  /* 0x00000000000c8947 */ /* 0x005fec0003800000 */
[----:B------:R-:W-:-:S07]  /*0150*/  MOV R4, 0x170 ;  /* 0x0000017000047802 */ /* 0x000fce0000000f00 */
[----:B------:R-:W-:Y:S05]  /*0160*/  CALL.REL.NOINC `($__internal_0_$__cuda_sm3x_div_rn_noftz_f32_slowpath) ;  /* 0x00000000001c7944 */ /* 0x000fea0003c00000 */
[----:B------:R-:W-:-:S07]  /*0170*/  IMAD.MOV.U32 R6, RZ, RZ, R0 ;  /* 0x000000ffff067224 */ /* 0x000fce00078e0000 */
.L_x_1:
[----:B------:R-:W-:Y:S05]  /*0180*/  BSYNC.RECONVERGENT B0 ;  /* 0x0000000000007941 */ /* 0x000fea0003800200 */
.L_x_0:
[----:B------:R-:W0:Y:S01]  /*0190*/  LDC.64 R4, c[0x0][0x380] ;  /* 0x0000e000ff047b82 */ /* 0x000e220000000a00 */
[----:B------:R-:W-:Y:S01]  /*01a0*/  FMUL R7, R6, 4 ;  /* 0x4080000006077820 */ /* 0x000fe20000400000 */
[----:B0-----:R-:W-:-:S05]  /*01b0*/  IMAD.WIDE.U32 R2, R2, 0x4, R4 ;  /* 0x0000000402027825 */ /* 0x001fca00078e0004 */
[----:B------:R-:W-:Y:S01]  /*01c0*/  STG.E desc[UR4][R2.64], R7 ;  /* 0x0000000702007986 */ /* 0x000fe2000c101904 */
[----:B------:R-:W-:Y:S05]  /*01d0*/  EXIT ;  /* 0x000000000000794d */ /* 0x000fea0003800000 */
        .weak           $__internal_0_$__cuda_sm3x_div_rn_noftz_f32_slowpath
        .type           $__internal_0_$__cuda_sm3x_div_rn_noftz_f32_slowpath,@function
        .size           $__internal_0_$__cuda_sm3x_div_rn_noftz_f32_slowpath,(.L_x_14 - $__internal_0_$__cuda_sm3x_div_rn_noftz_f32_slowpath)
$__internal_0_$__cuda_sm3x_div_rn_noftz_f32_slowpath:
[--C-:B------:R-:W-:Y:S01]  /*01e0*/  SHF.R.U32.HI R6, RZ, 0x17, R3.reuse ;  /* 0x00000017ff067819 */ /* 0x100fe20000011603 */
[----:B------:R-:W-:Y:S01]  /*01f0*/  BSSY.RECONVERGENT B1, `(.L_x_2) ;  /* 0x0000064000017945 */ /* 0x000fe20003800200 */
[--C-:B------:R-:W-:Y:S01]  /*0200*/  SHF.R.U32.HI R5, RZ, 0x17, R0.reuse ;  /* 0x00000017ff057819 */ /* 0x100fe20000011600 */
[----:B------:R-:W-:Y:S01]  /*0210*/  IMAD.MOV.U32 R7, RZ, RZ, R0 ;  /* 0x000000ffff077224 */ /* 0x000fe200078e0000 */
[----:B------:R-:W-:Y:S01]  /*0220*/  LOP3.LUT R6, R6, 0xff, RZ, 0xc0, !PT ;  /* 0x000000ff06067812 */ /* 0x000fe200078ec0ff */
[----:B------:R-:W-:Y:S01]  /*0230*/  IMAD.MOV.U32 R8, RZ, RZ, R3 ;  /* 0x000000ffff087224 */ /* 0x000fe200078e0003 */
[----:B------:R-:W-:-:S03]  /*0240*/  LOP3.LUT R5, R5, 0xff, RZ, 0xc0, !PT ;  /* 0x000000ff05057812 */ /* 0x000fc600078ec0ff */
[----:B------:R-:W-:Y:S02]  /*0250*/  VIADD R11, R6, 0xffffffff ;  /* 0xffffffff060b7836 */ /* 0x000fe40000000000 */
[----:B------:R-:W-:-:S03]  /*0260*/  VIADD R10, R5, 0xffffffff ;  /* 0xffffffff050a7836 */ /* 0x000fc60000000000 */
[----:B------:R-:W-:-:S04]  /*0270*/  ISETP.GT.U32.AND P0, PT, R11, 0xfd, PT ;  /* 0x000000fd0b00780c */ /* 0x000fc80003f04070 */
[----:B------:R-:W-:-:S13]  /*0280*/  ISETP.GT.U32.OR P0, PT, R10, 0xfd, P0 ;  /* 0x000000fd0a00780c */ /* 0x000fda0000704470 */
[----:B------:R-:W-:Y:S01]  /*0290*/  @!P0 IMAD.MOV.U32 R9, RZ, RZ, RZ ;  /* 0x000000ffff098224 */ /* 0x000fe200078e00ff */
[----:B------:R-:W-:Y:S06]  /*02a0*/  @!P0 BRA `(.L_x_3) ;  /* 0x00000000005c8947 */ /* 0x000fec0003800000 */
[----:B------:R-:W-:Y:S02]  /*02b0*/  FSETP.GTU.FTZ.AND P0, PT, |R0|, +INF , PT ;  /* 0x7f8000000000780b */ /* 0x000fe40003f1c200 */
[----:B------:R-:W-:-:S04]  /*02c0*/  FSETP.GTU.FTZ.AND P1, PT, |R3|, +INF , PT ;  /* 0x7f8000000300780b */ /* 0x000fc80003f3c200 */
[----:B------:R-:W-:-:S13]  /*02d0*/  PLOP3.LUT P0, PT, P0, P1, PT, 0xf8, 0x8f ;  /* 0x00000000008f781c */ /* 0x000fda0000703f70 */
[----:B------:R-:W-:Y:S05]  /*02e0*/  @P0 BRA `(.L_x_4) ;  /* 0x00000004004c0947 */ /* 0x000fea0003800000 */
[----:B------:R-:W-:-:S13]  /*02f0*/  LOP3.LUT P0, RZ, R8, 0x7fffffff, R7, 0xc8, !PT ;  /* 0x7fffffff08ff7812 */ /* 0x000fda000780c807 */
[----:B------:R-:W-:Y:S05]  /*0300*/  @!P0 BRA `(.L_x_5) ;  /* 0x00000004003c8947 */ /* 0x000fea0003800000 */
[C---:B------:R-:W-:Y:S02]  /*0310*/  FSETP.NEU.FTZ.AND P2, PT, |R0|.reuse, +INF , PT ;  /* 0x7f8000000000780b */ /* 0x040fe40003f5d200 */
[----:B------:R-:W-:Y:S02]  /*0320*/  FSETP.NEU.FTZ.AND P1, PT, |R3|, +INF , PT ;  /* 0x7f8000000300780b */ /* 0x000fe40003f3d200 */
[----:B------:R-:W-:-:S11]  /*0330*/  FSETP.NEU.FTZ.AND P0, PT, |R0|, +INF , PT ;  /* 0x7f8000000000780b */ /* 0x000fd60003f1d200 */
[----:B------:R-:W-:Y:S05]  /*0340*/  @!P1 BRA !P2, `(.L_x_5) ;  /* 0x00000004002c9947 */ /* 0x000fea0005000000 */
[----:B------:R-:W-:-:S04]  /*0350*/  LOP3.LUT P2, RZ, R7, 0x7fffffff, RZ, 0xc0, !PT ;  /* 0x7fffffff07ff7812 */ /* 0x000fc8000784c0ff */
[----:B------:R-:W-:-:S13]  /*0360*/  PLOP3.LUT P1, PT, P1, P2, PT, 0x2f, 0xf2 ;  /* 0x0000000000f2781c */ /* 0x000fda0000f24577 */
[----:B------:R-:W-:Y:S05]  /*0370*/  @P1 BRA `(.L_x_6) ;  /* 0x0000000400181947 */ /* 0x000fea0003800000 */
[----:B------:R-:W-:-:S04]  /*0380*/  LOP3.LUT P1, RZ, R8, 0x7fffffff, RZ, 0xc0, !PT ;  /* 0x7fffffff08ff7812 */ /* 0x000fc8000782c0ff */
[----:B------:R-:W-:-:S13]  /*0390*/  PLOP3.LUT P0, PT, P0, P1, PT, 0x2f, 0xf2 ;  /* 0x0000000000f2781c */ /* 0x000fda0000702577 */
[----:B------:R-:W-:Y:S05]  /*03a0*/  @P0 BRA `(.L_x_7) ;  /* 0x0000000400000947 */ /* 0x000fea0003800000 */
[----:B------:R-:W-:Y:S02]  /*03b0*/  ISETP.GE.AND P0, PT, R10, RZ, PT ;  /* 0x000000ff0a00720c */ /* 0x000fe40003f06270 */
[----:B------:R-:W-:-:S11]  /*03c0*/  ISETP.GE.AND P1, PT, R11, RZ, PT ;  /* 0x000000ff0b00720c */ /* 0x000fd60003f26270 */
[----:B------:R-:W-:Y:S02]  /*03d0*/  @P0 IMAD.MOV.U32 R9, RZ, RZ, RZ ;  /* 0x000000ffff090224 */ /* 0x000fe400078e00ff */
[----:B------:R-:W-:Y:S01]  /*03e0*/  @!P0 FFMA R7, R0, 1.84467440737095516160e+19, RZ ;  /* 0x5f80000000078823 */ /* 0x000fe200000000ff */
[----:B------:R-:W-:Y:S02]  /*03f0*/  @!P0 IMAD.MOV.U32 R9, RZ, RZ, -0x40 ;  /* 0xffffffc0ff098424 */ /* 0x000fe400078e00ff */
[----:B------:R-:W-:Y:S02]  /*0400*/  @!P1 FFMA R8, R3, 1.84467440737095516160e+19, RZ ;  /* 0x5f80000003089823 */ /* 0x000fe400000000ff */
[----:B------:R-:W-:-:S07]  /*0410*/  @!P1 VIADD R9, R9, 0x40 ;  /* 0x0000004009099836 */ /* 0x000fce0000000000 */
.L_x_3:
[----:B------:R-:W-:Y:S01]  /*0420*/  LEA R3, R6, 0xc0800000, 0x17 ;  /* 0xc080000006037811 */ /* 0x000fe200078eb8ff */
[----:B------:R-:W-:Y:S01]  /*0430*/  VIADD R5, R5, 0xffffff81 ;  /* 0xffffff8105057836 */ /* 0x000fe20000000000 */
[----:B------:R-:W-:Y:S03]  /*0440*/  BSSY.RECONVERGENT B2, `(.L_x_8) ;  /* 0x0000035000027945 */ /* 0x000fe60003800200 */
[----:B------:R-:W-:Y:S01]  /*0450*/  IMAD.IADD R3, R8, 0x1, -R3 ;  /* 0x0000000108037824 */ /* 0x000fe200078e0a03 */
[C---:B------:R-:W-:Y:S01]  /*0460*/  IADD3 R6, PT, PT, R5.reuse, 0x7f, -R6 ;  /* 0x0000007f05067810 */ /* 0x040fe20007ffe806 */
[----:B------:R-:W-:Y:S02]  /*0470*/  IMAD R0, R5, -0x800000, R7 ;  /* 0xff80000005007824 */ /* 0x000fe400078e0207 */
[----:B------:R-:W0:Y:S01]  /*0480*/  MUFU.RCP R8, R3 ;  /* 0x0000000300087308 */ /* 0x000e220000001000 */
[----:B------:R-:W-:Y:S01]  /*0490*/  FADD.FTZ R11, -R3, -RZ ;  /* 0x800000ff030b7221 */ /* 0x000fe20000010100 */
[----:B------:R-:W-:-:S03]  /*04a0*/  IMAD.IADD R6, R6, 0x1, R9 ;  /* 0x0000000106067824 */ /* 0x000fc600078e0209 */
[----:B0-----:R-:W-:-:S04]  /*04b0*/  FFMA R13, R8, R11, 1 ;  /* 0x3f800000080d7423 */ /* 0x001fc8000000000b */
[----:B------:R-:W-:-:S04]  /*04c0*/  FFMA R10, R8, R13, R8 ;  /* 0x0000000d080a7223 */ /* 0x000fc80000000008 */
[----:B------:R-:W-:-:S04]  /*04d0*/  FFMA R7, R0, R10, RZ ;  /* 0x0000000a00077223 */ /* 0x000fc800000000ff */
[----:B------:R-:W-:-:S04]  /*04e0*/  FFMA R8, R11, R7, R0 ;  /* 0x000000070b087223 */ /* 0x000fc80000000000 */
[----:B------:R-:W-:-:S04]  /*04f0*/  FFMA R7, R10, R8, R7 ;  /* 0x000000080a077223 */ /* 0x000fc80000000007 */
[----:B------:R-:W-:-:S04]  /*0500*/  FFMA R8, R11, R7, R0 ;  /* 0x000000070b087223 */ /* 0x000fc80000000000 */
[----:B------:R-:W-:-:S05]  /*0510*/  FFMA R0, R10, R8, R7 ;  /* 0x000000080a007223 */ /* 0x000fca0000000007 */
[----:B------:R-:W-:-:S04]  /*0520*/  SHF.R.U32.HI R3, RZ, 0x17, R0 ;  /* 0x00000017ff037819 */ /* 0x000fc80000011600 */
[----:B------:R-:W-:-:S05]  /*0530*/  LOP3.LUT R3, R3, 0xff, RZ, 0xc0, !PT ;  /* 0x000000ff03037812 */ /* 0x000fca00078ec0ff */
[----:B------:R-:W-:-:S04]  /*0540*/  IMAD.IADD R9, R3, 0x1, R6 ;  /* 0x0000000103097824 */ /* 0x000fc800078e0206 */
[----:B------:R-:W-:-:S05]  /*0550*/  VIADD R3, R9, 0xffffffff ;  /* 0xffffffff09037836 */ /* 0x000fca0000000000 */
[----:B------:R-:W-:-:S13]  /*0560*/  ISETP.GE.U32.AND P0, PT, R3, 0xfe, PT ;  /* 0x000000fe0300780c */ /* 0x000fda0003f06070 */
[----:B------:R-:W-:Y:S05]  /*0570*/  @!P0 BRA `(.L_x_9) ;  /* 0x0000000000808947 */ /* 0x000fea0003800000 */
[----:B------:R-:W-:-:S13]  /*0580*/  ISETP.GT.AND P0, PT, R9, 0xfe, PT ;  /* 0x000000fe0900780c */ /* 0x000fda0003f04270 */
[----:B------:R-:W-:Y:S05]  /*0590*/  @P0 BRA `(.L_x_10) ;  /* 0x00000000006c0947 */ /* 0x000fea0003800000 */
[----:B------:R-:W-:-:S13]  /*05a0*/  ISETP.GE.AND P0, PT, R9, 0x1, PT ;  /* 0x000000010900780c */ /* 0x000fda0003f06270 */
[----:B------:R-:W-:Y:S05]  /*05b0*/  @P0 BRA `(.L_x_11) ;  /* 0x0000000000740947 */ /* 0x000fea0003800000 */
[----:B------:R-:W-:Y:S02]  /*05c0*/  ISETP.GE.AND P0, PT, R9, -0x18, PT ;  /* 0xffffffe80900780c */ /* 0x000fe40003f06270 */
[----:B------:R-:W-:-:S11]  /*05d0*/  LOP3.LUT R0, R0, 0x80000000, RZ, 0xc0, !PT ;  /* 0x8000000000007812 */ /* 0x000fd600078ec0ff */
[----:B------:R-:W-:Y:S05]  /*05e0*/  @!P0 BRA `(.L_x_11) ;  /* 0x0000000000688947 */ /* 0x000fea0003800000 */
[CCC-:B------:R-:W-:Y:S01]  /*05f0*/  FFMA.RZ R3, R10.reuse, R8.reuse, R7.reuse ;  /* 0x000000080a037223 */ /* 0x1c0fe2000000c007 */
[CCC-:B------:R-:W-:Y:S01]  /*0600*/  FFMA.RM R6, R10.reuse, R8.reuse, R7.reuse ;  /* 0x000000080a067223 */ /* 0x1c0fe20000004007 */
[C---:B------:R-:W-:Y:S02]  /*0610*/  ISETP.NE.AND P2, PT, R9.reuse, RZ, PT ;  /* 0x000000ff0900720c */ /* 0x040fe40003f45270 */
[----:B------:R-:W-:Y:S02]  /*0620*/  ISETP.NE.AND P1, PT, R9, RZ, PT ;  /* 0x000000ff0900720c */ /* 0x000fe40003f25270 */
[----:B------:R-:W-:Y:S01]  /*0630*/  LOP3.LUT R5, R3, 0x7fffff, RZ, 0xc0, !PT ;  /* 0x007fffff03057812 */ /* 0x000fe200078ec0ff */
[----:B------:R-:W-:Y:S01]  /*0640*/  FFMA.RP R3, R10, R8, R7 ;  /* 0x000000080a037223 */ /* 0x000fe20000008007 */
[----:B------:R-:W-:Y:S02]  /*0650*/  VIADD R8, R9, 0x20 ;  /* 0x0000002009087836 */ /* 0x000fe40000000000 */
[----:B------:R-:W-:Y:S01]  /*0660*/  LOP3.LUT R5, R5, 0x800000, RZ, 0xfc, !PT ;  /* 0x0080000005057812 */ /* 0x000fe200078efcff */
[----:B------:R-:W-:Y:S01]  /*0670*/  IMAD.MOV R7, RZ, RZ, -R9 ;  /* 0x000000ffff077224 */ /* 0x000fe200078e0a09 */
[----:B------:R-:W-:-:S02]  /*0680*/  FSETP.NEU.FTZ.AND P0, PT, R3, R6, PT ;  /* 0x000000060300720b */ /* 0x000fc40003f1d000 */
[----:B------:R-:W-:Y:S02]  /*0690*/  SHF.L.U32 R8, R5, R8, RZ ;  /* 0x0000000805087219 */ /* 0x000fe400000006ff */
[----:B------:R-:W-:Y:S02]  /*06a0*/  SEL R6, R7, RZ, P2 ;  /* 0x000000ff07067207 */ /* 0x000fe40001000000 */
[----:B------:R-:W-:Y:S02]  /*06b0*/  ISETP.NE.AND P1, PT, R8, RZ, P1 ;  /* 0x000000ff0800720c */ /* 0x000fe40000f25270 */
[----:B------:R-:W-:Y:S02]  /*06c0*/  SHF.R.U32.HI R6, RZ, R6, R5 ;  /* 0x00000006ff067219 */ /* 0x000fe40000011605 */
[----:B------:R-:W-:Y:S02]  /*06d0*/  PLOP3.LUT P0, PT, P0, P1, PT, 0xf8, 0x8f ;  /* 0x00000000008f781c */ /* 0x000fe40000703f70 */
[----:B------:R-:W-:-:S02]  /*06e0*/  SHF.R.U32.HI R8, RZ, 0x1, R6 ;  /* 0x00000001ff087819 */ /* 0x000fc40000011606 */
[----:B------:R-:W-:-:S04]  /*06f0*/  SEL R3, RZ, 0x1, !P0 ;  /* 0x00000001ff037807 */ /* 0x000fc80004000000 */
[----:B------:R-:W-:-:S04]  /*0700*/  LOP3.LUT R3, R3, 0x1, R8, 0xf8, !PT ;  /* 0x0000000103037812 */ /* 0x000fc800078ef808 */
[----:B------:R-:W-:-:S05]  /*0710*/  LOP3.LUT R3, R3, R6, RZ, 0xc0, !PT ;  /* 0x0000000603037212 */ /* 0x000fca00078ec0ff */
[----:B------:R-:W-:-:S05]  /*0720*/  IMAD.IADD R3, R8, 0x1, R3 ;  /* 0x0000000108037824 */ /* 0x000fca00078e0203 */
[----:B------:R-:W-:Y:S01]  /*0730*/  LOP3.LUT R0, R3, R0, RZ, 0xfc, !PT ;  /* 0x0000000003007212 */ /* 0x000fe200078efcff */
[----:B------:R-:W-:Y:S06]  /*0740*/  BRA `(.L_x_11) ;  /* 0x0000000000107947 */ /* 0x000fec0003800000 */
.L_x_10:
[----:B------:R-:W-:-:S04]  /*0750*/  LOP3.LUT R0, R0, 0x80000000, RZ, 0xc0, !PT ;  /* 0x8000000000007812 */ /* 0x000fc800078ec0ff */
[----:B------:R-:W-:Y:S01]  /*0760*/  LOP3.LUT R0, R0, 0x7f800000, RZ, 0xfc, !PT ;  /* 0x7f80000000007812 */ /* 0x000fe200078efcff */
[----:B------:R-:W-:Y:S06]  /*0770*/  BRA `(.L_x_11) ;  /* 0x0000000000047947 */ /* 0x000fec0003800000 */
.L_x_9:
[----:B------:R-:W-:-:S07]  /*0780*/  IMAD R0, R6, 0x800000, R0 ;  /* 0x0080000006007824 */ /* 0x000fce00078e0200 */
.L_x_11:
[----:B------:R-:W-:Y:S05]  /*0790*/  BSYNC.RECONVERGENT B2 ;  /* 0x0000000000027941 */ /* 0x000fea0003800200 */
.L_x_8:
[----:B------:R-:W-:Y:S05]  /*07a0*/  BRA `(.L_x_12) ;  /* 0x0000000000207947 */ /* 0x000fea0003800000 */
.L_x_7:
[----:B------:R-:W-:-:S04]  /*07b0*/  LOP3.LUT R0, R8, 0x80000000, R7, 0x48, !PT ;  /* 0x8000000008007812 */ /* 0x000fc800078e4807 */
[----:B------:R-:W-:Y:S01]  /*07c0*/  LOP3.LUT R0, R0, 0x7f800000, RZ, 0xfc, !PT ;  /* 0x7f80000000007812 */ /* 0x000fe200078efcff */
[----:B------:R-:W-:Y:S06]  /*07d0*/  BRA `(.L_x_12) ;  /* 0x0000000000147947 */ /* 0x000fec0003800000 */
.L_x_6:
[----:B------:R-:W-:Y:S01]  /*07e0*/  LOP3.LUT R0, R8, 0x80000000, R7, 0x48, !PT ;  /* 0x8000000008007812 */ /* 0x000fe200078e4807 */
[----:B------:R-:W-:Y:S06]  /*07f0*/  BRA `(.L_x_12) ;  /* 0x00000000000c7947 */ /* 0x000fec0003800000 */
.L_x_5:
[----:B------:R-:W0:Y:S01]  /*0800*/  MUFU.RSQ R0, -QNAN ;  /* 0xffc0000000007908 */ /* 0x000e220000001400 */
[----:B------:R-:W-:Y:S05]  /*0810*/  BRA `(.L_x_12) ;  /* 0x0000000000047947 */ /* 0x000fea0003800000 */
.L_x_4:
[----:B------:R-:W-:-:S07]  /*0820*/  FADD.FTZ R0, R0, R3 ;  /* 0x0000000300007221 */ /* 0x000fce0000010000 */
.L_x_12:
[----:B------:R-:W-:Y:S05]  /*0830*/  BSYNC.RECONVERGENT B1 ;  /* 0x0000000000017941 */ /* 0x000fea0003800200 */
.L_x_2:
[----:B------:R-:W-:-:S04]  /*0840*/  IMAD.MOV.U32 R5, RZ, RZ, 0x0 ;  /* 0x00000000ff057424 */ /* 0x000fc800078e00ff */
[----:B0-----:R-:W-:Y:S05]  /*0850*/  RET.REL.NODEC R4 `(_Z7leibnizPf) ;  /* 0xfffffff404e87950 */ /* 0x001fea0003c3ffff */
.L_x_13:
[----:B------:R-:W-:-:S00]  /*0860*/  BRA `(.L_x_13) ;  /* 0xfffffffc00fc7947 */ /* 0x000fc0000383ffff */
[----:B------:R-:W-:-:S00]  /*0870*/  NOP ;  /* 0x0000000000007918 */ /* 0x000fc00000000000 */
        /* <DEDUP_REMOVED lines=8> */
.L_x_14:


//--------------------- .nv.shared.reserved.0     --------------------------
	.section	.nv.shared.reserved.0,"aw",@nobits
	.weak		__nv_reservedSMEM_offset_0_alias
	.size		__nv_reservedSMEM_offset_0_alias, 0, 64
	.other		__nv_reservedSMEM_offset_0_alias,@"STO_CUDA_RESERVED_SHARED STV_DEFAULT"
__nv_reservedSMEM_offset_0_alias:
	.zero		0
	.zero		64


//--------------------- .nv.constant0._Z7leibnizPf --------------------------
	.section	.nv.constant0._Z7leibnizPf,"a",@progbits
	.sectionflags	@""
	.align	4
.nv.constant0._Z7leibnizPf:
	.zero		904


//--------------------- SYMBOLS --------------------------

	.type		.nv.reservedSmem.offset0,@object
	.size		.nv.reservedSmem.offset0,0x4
